//
// Generated by NVIDIA NVVM Compiler
//
// Compiler Build ID: CL-36424714
// Cuda compilation tools, release 13.0, V13.0.88
// Based on NVVM 20.0.0
//

.version 9.0
.target sm_100
.address_size 64

	// .globl	transpose2d_kernel

.visible .entry transpose2d_kernel(
	.param .u64 .ptr .align 1 transpose2d_kernel_param_0,
	.param .u64 .ptr .align 1 transpose2d_kernel_param_1,
	.param .u32 transpose2d_kernel_param_2,
	.param .u32 transpose2d_kernel_param_3
)
{
	.reg .pred 	%p<4>;
	.reg .b32 	%r<15>;
	.reg .b32 	%f<2>;
	.reg .b64 	%rd<9>;

	ld.param.u64 	%rd1, [transpose2d_kernel_param_0];
	ld.param.u64 	%rd2, [transpose2d_kernel_param_1];
	ld.param.u32 	%r5, [transpose2d_kernel_param_2];
	ld.param.u32 	%r4, [transpose2d_kernel_param_3];
	mov.u32 	%r6, %ctaid.x;
	mov.u32 	%r7, %ntid.x;
	mov.u32 	%r8, %tid.x;
	mad.lo.s32 	%r1, %r6, %r7, %r8;
	mov.u32 	%r9, %ctaid.y;
	mov.u32 	%r10, %ntid.y;
	mov.u32 	%r11, %tid.y;
	mad.lo.s32 	%r12, %r9, %r10, %r11;
	setp.ge.s32 	%p1, %r1, %r4;
	setp.ge.s32 	%p2, %r12, %r5;
	or.pred  	%p3, %p1, %p2;
	@%p3 bra 	$L__BB0_2;
	cvta.to.global.u64 	%rd3, %rd1;
	cvta.to.global.u64 	%rd4, %rd2;
	mad.lo.s32 	%r13, %r4, %r12, %r1;
	mad.lo.s32 	%r14, %r5, %r1, %r12;
	mul.wide.s32 	%rd5, %r13, 4;
	add.s64 	%rd6, %rd3, %rd5;
	ld.global.nc.f32 	%f1, [%rd6];
	mul.wide.s32 	%rd7, %r14, 4;
	add.s64 	%rd8, %rd4, %rd7;
	st.global.f32 	[%rd8], %f1;
$L__BB0_2:
	ret;

}


// ===== COMPILED SASS (sm_100) =====

	.target	sm_100

	.elftype	@"ET_EXEC"


//--------------------- .note.nv.tkinfo           --------------------------
	.section	.note.nv.tkinfo,"",@"SHT_NOTE"
	.sectionflags	@"SHF_NOTE_NV_TKINFO"
	.tkinfo
        /*0018*/ 	.word	0x00000002
        /*0030*/ 	.string	""
        /*0030*/ 	.string	"ptxas"
        /*0030*/ 	.string	"Cuda compilation tools, release 13.0, V13.0.88"
        /*0030*/ 	.string	"Build cuda_13.0.r13.0/compiler.36424714_0"
        /*0030*/ 	.string	"-arch sm_100 -m 64 "



//--------------------- .note.nv.cuinfo           --------------------------
	.section	.note.nv.cuinfo,"",@"SHT_NOTE"
	.sectionflags	@"SHF_NOTE_NV_CUINFO"
        /*0018*/ 	.short	0x0002
        /*001a*/ 	.short	0x0064
        /*001c*/ 	.short	0x0082
	.zero		2


//--------------------- .nv.info                  --------------------------
	.section	.nv.info,"",@"SHT_CUDA_INFO"
	.align	4


	//----- nvinfo : EIATTR_REGCOUNT
	.align		4
        /*0000*/ 	.byte	0x04, 0x2f
        /*0002*/ 	.short	(.L_1 - .L_0)
	.align		4
.L_0:
        /*0004*/ 	.word	index@(transpose2d_kernel)
        /*0008*/ 	.word	0x0000000a


	//----- nvinfo : EIATTR_FRAME_SIZE
	.align		4
.L_1:
        /*000c*/ 	.byte	0x04, 0x11
        /*000e*/ 	.short	(.L_3 - .L_2)
	.align		4
.L_2:
        /*0010*/ 	.word	index@(transpose2d_kernel)
        /*0014*/ 	.word	0x00000000


	//----- nvinfo : EIATTR_MIN_STACK_SIZE
	.align		4
.L_3:
        /*0018*/ 	.byte	0x04, 0x12
        /*001a*/ 	.short	(.L_5 - .L_4)
	.align		4
.L_4:
        /*001c*/ 	.word	index@(transpose2d_kernel)
        /*0020*/ 	.word	0x00000000
.L_5:


//--------------------- .nv.compat                --------------------------
	.section	.nv.compat,"",@"SHT_CUDA_COMPAT_INFO"
	.align	4
        /*0000*/ 	.byte	0x02, 0x09, 0x00, 0x00, 0x02, 0x02, 0x01, 0x00, 0x02, 0x05, 0x05, 0x00, 0x03, 0x07, 0x01, 0x01
        /*0010*/ 	.byte	0x02, 0x03, 0x00, 0x00, 0x02, 0x06, 0x01, 0x00, 0x04, 0x0b, 0x08, 0x00, 0x09, 0x00, 0x00, 0x00
        /*0020*/ 	.byte	0x00, 0x00, 0x00, 0x00


//--------------------- .nv.info.transpose2d_kernel --------------------------
	.section	.nv.info.transpose2d_kernel,"",@"SHT_CUDA_INFO"
	.sectionflags	@""
	.align	4


	//----- nvinfo : EIATTR_CUDA_API_VERSION
	.align		4
        /*0000*/ 	.byte	0x04, 0x37
        /*0002*/ 	.short	(.L_7 - .L_6)
.L_6:
        /*0004*/ 	.word	0x00000082


	//----- nvinfo : EIATTR_KPARAM_INFO
	.align		4
.L_7:
        /*0008*/ 	.byte	0x04, 0x17
        /*000a*/ 	.short	(.L_9 - .L_8)
.L_8:
        /*000c*/ 	.word	0x00000000
        /*0010*/ 	.short	0x0003
        /*0012*/ 	.short	0x0014
        /*0014*/ 	.byte	0x00, 0xf0, 0x11, 0x00


	//----- nvinfo : EIATTR_KPARAM_INFO
	.align		4
.L_9:
        /*0018*/ 	.byte	0x04, 0x17
        /*001a*/ 	.short	(.L_11 - .L_10)
.L_10:
        /*001c*/ 	.word	0x00000000
        /*0020*/ 	.short	0x0002
        /*0022*/ 	.short	0x0010
        /*0024*/ 	.byte	0x00, 0xf0, 0x11, 0x00


	//----- nvinfo : EIATTR_KPARAM_INFO
	.align		4
.L_11:
        /*0028*/ 	.byte	0x04, 0x17
        /*002a*/ 	.short	(.L_13 - .L_12)
.L_12:
        /*002c*/ 	.word	0x00000000
        /*0030*/ 	.short	0x0001
        /*0032*/ 	.short	0x0008
        /*0034*/ 	.byte	0x00, 0xf5, 0x21, 0x00


	//----- nvinfo : EIATTR_KPARAM_INFO
	.align		4
.L_13:
        /*0038*/ 	.byte	0x04, 0x17
        /*003a*/ 	.short	(.L_15 - .L_14)
.L_14:
        /*003c*/ 	.word	0x00000000
        /*0040*/ 	.short	0x0000
        /*0042*/ 	.short	0x0000
        /*0044*/ 	.byte	0x00, 0xf5, 0x21, 0x00


	//----- nvinfo : EIATTR_SPARSE_MMA_MASK
	.align		4
.L_15:
        /*0048*/ 	.byte	0x03, 0x50
        /*004a*/ 	.short	0x0000


	//----- nvinfo : EIATTR_MAXREG_COUNT
	.align		4
        /*004c*/ 	.byte	0x03, 0x1b
        /*004e*/ 	.short	0x00ff


	//----- nvinfo : EIATTR_MERCURY_ISA_VERSION
	.align		4
        /*0050*/ 	.byte	0x03, 0x5f
        /*0052*/ 	.short	0x0101


	//----- nvinfo : EIATTR_VRC_CTA_INIT_COUNT
	.align		4
        /*0054*/ 	.byte	0x02, 0x4a
	.zero		1
	.zero		1


	//----- nvinfo : EIATTR_EXIT_INSTR_OFFSETS
	.align		4
        /*0058*/ 	.byte	0x04, 0x1c
        /*005a*/ 	.short	(.L_17 - .L_16)


	//   ....[0]....
.L_16:
        /*005c*/ 	.word	0x000000c0


	//   ....[1]....
        /*0060*/ 	.word	0x00000160


	//----- nvinfo : EIATTR_CBANK_PARAM_SIZE
	.align		4
.L_17:
        /*0064*/ 	.byte	0x03, 0x19
        /*0066*/ 	.short	0x0018


	//----- nvinfo : EIATTR_PARAM_CBANK
	.align		4
        /*0068*/ 	.byte	0x04, 0x0a
        /*006a*/ 	.short	(.L_19 - .L_18)
	.align		4
.L_18:
        /*006c*/ 	.word	index@(.nv.constant0.transpose2d_kernel)
        /*0070*/ 	.short	0x0380
        /*0072*/ 	.short	0x0018


	//----- nvinfo : EIATTR_SW_WAR
	.align		4
.L_19:
        /*0074*/ 	.byte	0x04, 0x36
        /*0076*/ 	.short	(.L_21 - .L_20)
.L_20:
        /*0078*/ 	.word	0x00000008
.L_21:


//--------------------- .nv.callgraph             --------------------------
	.section	.nv.callgraph,"",@"SHT_CUDA_CALLGRAPH"
	.align	4
	.sectionentsize	8
	.align		4
        /*0000*/ 	.word	0x00000000
	.align		4
        /*0004*/ 	.word	0xffffffff
	.align		4
        /*0008*/ 	.word	0x00000000
	.align		4
        /*000c*/ 	.word	0xfffffffe
	.align		4
        /*0010*/ 	.word	0x00000000
	.align		4
        /*0014*/ 	.word	0xfffffffd
	.align		4
        /*0018*/ 	.word	0x00000000
	.align		4
        /*001c*/ 	.word	0xfffffffc


//--------------------- .text.transpose2d_kernel  --------------------------
	.section	.text.transpose2d_kernel,"ax",@progbits
	.align	128
        .global         transpose2d_kernel
        .type           transpose2d_kernel,@function
        .size           transpose2d_kernel,(.L_x_1 - transpose2d_kernel)
        .other          transpose2d_kernel,@"STO_CUDA_ENTRY STV_DEFAULT"
transpose2d_kernel:
.text.transpose2d_kernel:
[----:B------:R-:W-:Y:S01]  /*0000*/  LDC R1, c[0x0][0x37c] ;  /* 0x0000df00ff017b82 */ /* 0x000fe20000000800 */
[----:B------:R-:W0:Y:S07]  /*0010*/  S2R R2, SR_TID.Y ;  /* 0x0000000000027919 */ /* 0x000e2e0000002200 */
[----:B------:R-:W1:Y:S01]  /*0020*/  LDC R0, c[0x0][0x360] ;  /* 0x0000d800ff007b82 */ /* 0x000e620000000800 */
[----:B------:R-:W2:Y:S01]  /*0030*/  LDCU.64 UR6, c[0x0][0x390] ;  /* 0x00007200ff0677ac */ /* 0x000ea20008000a00 */
[----:B------:R-:W1:Y:S06]  /*0040*/  S2R R3, SR_TID.X ;  /* 0x0000000000037919 */ /* 0x000e6c0000002100 */
[----:B------:R-:W0:Y:S08]  /*0050*/  S2UR UR5, SR_CTAID.Y ;  /* 0x00000000000579c3 */ /* 0x000e300000002600 */
[----:B------:R-:W0:Y:S08]  /*0060*/  LDC R7, c[0x0][0x364] ;  /* 0x0000d900ff077b82 */ /* 0x000e300000000800 */
[----:B------:R-:W1:Y:S01]  /*0070*/  S2UR UR4, SR_CTAID.X ;  /* 0x00000000000479c3 */ /* 0x000e620000002500 */
[----:B0-----:R-:W-:-:S05]  /*0080*/  IMAD R7, R7, UR5, R2 ;  /* 0x0000000507077c24 */ /* 0x001fca000f8e0202 */
[----:B--2---:R-:W-:Y:S01]  /*0090*/  ISETP.GE.AND P0, PT, R7, UR6, PT ;  /* 0x0000000607007c0c */ /* 0x004fe2000bf06270 */
[----:B-1----:R-:W-:-:S05]  /*00a0*/  IMAD R0, R0, UR4, R3 ;  /* 0x0000000400007c24 */ /* 0x002fca000f8e0203 */
[----:B------:R-:W-:-:S13]  /*00b0*/  ISETP.GE.OR P0, PT, R0, UR7, P0 ;  /* 0x0000000700007c0c */ /* 0x000fda0008706670 */
[----:B------:R-:W-:Y:S05]  /*00c0*/  @P0 EXIT ;  /* 0x000000000000094d */ /* 0x000fea0003800000 */
[----:B------:R-:W0:Y:S01]  /*00d0*/  LDC.64 R2, c[0x0][0x380] ;  /* 0x0000e000ff027b82 */ /* 0x000e220000000a00 */
[----:B------:R-:W1:Y:S01]  /*00e0*/  LDCU.64 UR4, c[0x0][0x358] ;  /* 0x00006b00ff0477ac */ /* 0x000e620008000a00 */
[----:B------:R-:W-:-:S04]  /*00f0*/  IMAD R5, R7, UR7, R0 ;  /* 0x0000000707057c24 */ /* 0x000fc8000f8e0200 */
[----:B0-----:R-:W-:Y:S02]  /*0100*/  IMAD.WIDE R2, R5, 0x4, R2 ;  /* 0x0000000405027825 */ /* 0x001fe400078e0202 */
[----:B------:R-:W0:Y:S04]  /*0110*/  LDC.64 R4, c[0x0][0x388] ;  /* 0x0000e200ff047b82 */ /* 0x000e280000000a00 */
[----:B-1----:R-:W2:Y:S01]  /*0120*/  LDG.E.CONSTANT R3, desc[UR4][R2.64] ;  /* 0x0000000402037981 */ /* 0x002ea2000c1e9900 */
[----:B------:R-:W-:-:S04]  /*0130*/  IMAD R7, R0, UR6, R7 ;  /* 0x0000000600077c24 */ /* 0x000fc8000f8e0207 */
[----:B0-----:R-:W-:-:S05]  /*0140*/  IMAD.WIDE R4, R7, 0x4, R4 ;  /* 0x0000000407047825 */ /* 0x001fca00078e0204 */
[----:B--2---:R-:W-:Y:S01]  /*0150*/  STG.E desc[UR4][R4.64], R3 ;  /* 0x0000000304007986 */ /* 0x004fe2000c101904 */
[----:B------:R-:W-:Y:S05]  /*0160*/  EXIT ;  /* 0x000000000000794d */ /* 0x000fea0003800000 */
.L_x_0:
[----:B------:R-:W-:-:S00]  /*0170*/  BRA `(.L_x_0) ;  /* 0xfffffffc00fc7947 */ /* 0x000fc0000383ffff */
[----:B------:R-:W-:-:S00]  /*0180*/  NOP ;  /* 0x0000000000007918 */ /* 0x000fc00000000000 */
[----:B------:R-:W-:-:S00]  /*0190*/  NOP ;  /* 0x0000000000007918 */ /* 0x000fc00000000000 */
[----:B------:R-:W-:-:S00]  /*01a0*/  NOP ;  /* 0x0000000000007918 */ /* 0x000fc00000000000 */
[----:B------:R-:W-:-:S00]  /*01b0*/  NOP ;  /* 0x0000000000007918 */ /* 0x000fc00000000000 */
[----:B------:R-:W-:-:S00]  /*01c0*/  NOP ;  /* 0x0000000000007918 */ /* 0x000fc00000000000 */
[----:B------:R-:W-:-:S00]  /*01d0*/  NOP ;  /* 0x0000000000007918 */ /* 0x000fc00000000000 */
[----:B------:R-:W-:-:S00]  /*01e0*/  NOP ;  /* 0x0000000000007918 */ /* 0x000fc00000000000 */
[----:B------:R-:W-:-:S00]  /*01f0*/  NOP ;  /* 0x0000000000007918 */ /* 0x000fc00000000000 */
.L_x_1:


//--------------------- .nv.shared.reserved.0     --------------------------
	.section	.nv.shared.reserved.0,"aw",@nobits
	.weak		__nv_reservedSMEM_offset_0_alias
	.size		__nv_reservedSMEM_offset_0_alias, 0, 64
	.other		__nv_reservedSMEM_offset_0_alias,@"STO_CUDA_RESERVED_SHARED STV_DEFAULT"
__nv_reservedSMEM_offset_0_alias:
	.zero		0
	.zero		64


//--------------------- .nv.constant0.transpose2d_kernel --------------------------
	.section	.nv.constant0.transpose2d_kernel,"a",@progbits
	.sectionflags	@""
	.align	4
.nv.constant0.transpose2d_kernel:
	.zero		920


//--------------------- SYMBOLS --------------------------

	.type		.nv.reservedSmem.offset0,@object
	.size		.nv.reservedSmem.offset0,0x4
